	.headerflags	@"EF_CUDA_TEXMODE_UNIFIED EF_CUDA_64BIT_ADDRESS EF_CUDA_ACCELERATORS EF_CUDA_SM90 EF_CUDA_VIRTUAL_SM(EF_CUDA_SM90)"
	.elftype	@"ET_EXEC"


//--------------------- .nv.info                  --------------------------
	.section	.nv.info,"",@"SHT_CUDA_INFO"
	.align	4


	//----- nvinfo : EIATTR_REGCOUNT
	.align		4
        /*0000*/ 	.byte	0x04, 0x2f
        /*0002*/ 	.short	(.L_2 - .L_1)
	.align		4
.L_1:
        /*0004*/ 	.word	index@(triton_per_fused_native_group_norm_18)
        /*0008*/ 	.word	0x00000014


	//----- nvinfo : EIATTR_MIN_STACK_SIZE
	.align		4
.L_2:
        /*000c*/ 	.byte	0x04, 0x12
        /*000e*/ 	.short	(.L_4 - .L_3)
	.align		4
.L_3:
        /*0010*/ 	.word	index@(triton_per_fused_native_group_norm_18)
        /*0014*/ 	.word	0x00000000


	//----- nvinfo : EIATTR_FRAME_SIZE
	.align		4
.L_4:
        /*0018*/ 	.byte	0x04, 0x11
        /*001a*/ 	.short	(.L_6 - .L_5)
	.align		4
.L_5:
        /*001c*/ 	.word	index@(triton_per_fused_native_group_norm_18)
        /*0020*/ 	.word	0x00000000


	//----- nvinfo : EIATTR_MIN_STACK_SIZE
	.align		4
.L_6:
        /*0024*/ 	.byte	0x04, 0x12
        /*0026*/ 	.short	(.L_8 - .L_7)
	.align		4
.L_7:
        /*0028*/ 	.word	index@(triton_per_fused_native_group_norm_18)
        /*002c*/ 	.word	0x00000000
.L_8:


//--------------------- .nv.info.triton_per_fused_native_group_norm_18 --------------------------
	.section	.nv.info.triton_per_fused_native_group_norm_18,"",@"SHT_CUDA_INFO"
	.sectionflags	@""
	.align	4


	//----- nvinfo : EIATTR_CUDA_API_VERSION
	.align		4
        /*0000*/ 	.byte	0x04, 0x37
        /*0002*/ 	.short	(.L_10 - .L_9)
.L_9:
        /*0004*/ 	.word	0x0000007c


	//----- nvinfo : EIATTR_KPARAM_INFO
	.align		4
.L_10:
        /*0008*/ 	.byte	0x04, 0x17
        /*000a*/ 	.short	(.L_12 - .L_11)
.L_11:
        /*000c*/ 	.word	0x00000000
        /*0010*/ 	.short	0x0005
        /*0012*/ 	.short	0x0024
        /*0014*/ 	.byte	0x00, 0xf0, 0x11, 0x00


	//----- nvinfo : EIATTR_KPARAM_INFO
	.align		4
.L_12:
        /*0018*/ 	.byte	0x04, 0x17
        /*001a*/ 	.short	(.L_14 - .L_13)
.L_13:
        /*001c*/ 	.word	0x00000000
        /*0020*/ 	.short	0x0004
        /*0022*/ 	.short	0x0020
        /*0024*/ 	.byte	0x00, 0xf0, 0x11, 0x00


	//----- nvinfo : EIATTR_KPARAM_INFO
	.align		4
.L_14:
        /*0028*/ 	.byte	0x04, 0x17
        /*002a*/ 	.short	(.L_16 - .L_15)
.L_15:
        /*002c*/ 	.word	0x00000000
        /*0030*/ 	.short	0x0003
        /*0032*/ 	.short	0x0018
        /*0034*/ 	.byte	0x00, 0xf4, 0x21, 0x00


	//----- nvinfo : EIATTR_KPARAM_INFO
	.align		4
.L_16:
        /*0038*/ 	.byte	0x04, 0x17
        /*003a*/ 	.short	(.L_18 - .L_17)
.L_17:
        /*003c*/ 	.word	0x00000000
        /*0040*/ 	.short	0x0002
        /*0042*/ 	.short	0x0010
        /*0044*/ 	.byte	0x00, 0xf4, 0x21, 0x00


	//----- nvinfo : EIATTR_KPARAM_INFO
	.align		4
.L_18:
        /*0048*/ 	.byte	0x04, 0x17
        /*004a*/ 	.short	(.L_20 - .L_19)
.L_19:
        /*004c*/ 	.word	0x00000000
        /*0050*/ 	.short	0x0001
        /*0052*/ 	.short	0x0008
        /*0054*/ 	.byte	0x00, 0xf4, 0x21, 0x00


	//----- nvinfo : EIATTR_KPARAM_INFO
	.align		4
.L_20:
        /*0058*/ 	.byte	0x04, 0x17
        /*005a*/ 	.short	(.L_22 - .L_21)
.L_21:
        /*005c*/ 	.word	0x00000000
        /*0060*/ 	.short	0x0000
        /*0062*/ 	.short	0x0000
        /*0064*/ 	.byte	0x00, 0xf4, 0x21, 0x00


	//----- nvinfo : EIATTR_SPARSE_MMA_MASK
	.align		4
.L_22:
        /*0068*/ 	.byte	0x03, 0x50
        /*006a*/ 	.short	0x0000


	//----- nvinfo : EIATTR_MAXREG_COUNT
	.align		4
        /*006c*/ 	.byte	0x03, 0x1b
        /*006e*/ 	.short	0x00ff


	//----- nvinfo : EIATTR_COOP_GROUP_MASK_REGIDS
	.align		4
        /*0070*/ 	.byte	0x04, 0x29
        /*0072*/ 	.short	(.L_24 - .L_23)


	//   ....[0]....
.L_23:
        /*0074*/ 	.word	0xffffffff


	//   ....[1]....
        /*0078*/ 	.word	0xffffffff


	//   ....[2]....
        /*007c*/ 	.word	0xffffffff


	//   ....[3]....
        /*0080*/ 	.word	0xffffffff


	//   ....[4]....
        /*0084*/ 	.word	0xffffffff


	//   ....[5]....
        /*0088*/ 	.word	0xffffffff


	//   ....[6]....
        /*008c*/ 	.word	0xffffffff


	//   ....[7]....
        /*0090*/ 	.word	0xffffffff


	//   ....[8]....
        /*0094*/ 	.word	0xffffffff


	//   ....[9]....
        /*0098*/ 	.word	0xffffffff


	//   ....[10]....
        /*009c*/ 	.word	0xffffffff


	//   ....[11]....
        /*00a0*/ 	.word	0xffffffff


	//----- nvinfo : EIATTR_COOP_GROUP_INSTR_OFFSETS
	.align		4
.L_24:
        /*00a4*/ 	.byte	0x04, 0x28
        /*00a6*/ 	.short	(.L_26 - .L_25)


	//   ....[0]....
.L_25:
        /*00a8*/ 	.word	0x00000190


	//   ....[1]....
        /*00ac*/ 	.word	0x000001c0


	//   ....[2]....
        /*00b0*/ 	.word	0x000001f0


	//   ....[3]....
        /*00b4*/ 	.word	0x00000220


	//   ....[4]....
        /*00b8*/ 	.word	0x00000260


	//   ....[5]....
        /*00bc*/ 	.word	0x000002c0


	//   ....[6]....
        /*00c0*/ 	.word	0x000003b0


	//   ....[7]....
        /*00c4*/ 	.word	0x000003d0


	//   ....[8]....
        /*00c8*/ 	.word	0x000003f0


	//   ....[9]....
        /*00cc*/ 	.word	0x00000410


	//   ....[10]....
        /*00d0*/ 	.word	0x00000440


	//   ....[11]....
        /*00d4*/ 	.word	0x000004d0


	//----- nvinfo : EIATTR_EXIT_INSTR_OFFSETS
	.align		4
.L_26:
        /*00d8*/ 	.byte	0x04, 0x1c
        /*00da*/ 	.short	(.L_28 - .L_27)


	//   ....[0]....
.L_27:
        /*00dc*/ 	.word	0x000005b0


	//   ....[1]....
        /*00e0*/ 	.word	0x000005d0


	//----- nvinfo : EIATTR_REQNTID
	.align		4
.L_28:
        /*00e4*/ 	.byte	0x04, 0x10
        /*00e6*/ 	.short	(.L_30 - .L_29)
.L_29:
        /*00e8*/ 	.word	0x00000040
        /*00ec*/ 	.word	0x00000001
        /*00f0*/ 	.word	0x00000001


	//----- nvinfo : EIATTR_CBANK_PARAM_SIZE
	.align		4
.L_30:
        /*00f4*/ 	.byte	0x03, 0x19
        /*00f6*/ 	.short	0x0028


	//----- nvinfo : EIATTR_PARAM_CBANK
	.align		4
        /*00f8*/ 	.byte	0x04, 0x0a
        /*00fa*/ 	.short	(.L_32 - .L_31)
	.align		4
.L_31:
        /*00fc*/ 	.word	index@(.nv.constant0.triton_per_fused_native_group_norm_18)
        /*0100*/ 	.short	0x0210
        /*0102*/ 	.short	0x0028


	//----- nvinfo : EIATTR_SW_WAR
	.align		4
.L_32:
        /*0104*/ 	.byte	0x04, 0x36
        /*0106*/ 	.short	(.L_34 - .L_33)
.L_33:
        /*0108*/ 	.word	0x00000008
.L_34:


//--------------------- .nv.callgraph             --------------------------
	.section	.nv.callgraph,"",@"SHT_CUDA_CALLGRAPH"
	.align	4
	.sectionentsize	8
	.align		4
        /*0000*/ 	.word	0x00000000
	.align		4
        /*0004*/ 	.word	0xffffffff
	.align		4
        /*0008*/ 	.word	0x00000000
	.align		4
        /*000c*/ 	.word	0xfffffffe
	.align		4
        /*0010*/ 	.word	0x00000000
	.align		4
        /*0014*/ 	.word	0xfffffffd
	.align		4
        /*0018*/ 	.word	0x00000000
	.align		4
        /*001c*/ 	.word	0xfffffffc


//--------------------- .nv.constant4             --------------------------
	.section	.nv.constant4,"a",@progbits
	.align	8
	.align		8
.nv.constant4:
        /*0000*/ 	.dword	_$_str


//--------------------- .text.triton_per_fused_native_group_norm_18 --------------------------
	.section	.text.triton_per_fused_native_group_norm_18,"ax",@progbits
	.sectionflags	@"SHF_BARRIERS=1"
	.align	128
        .global         triton_per_fused_native_group_norm_18
        .type           triton_per_fused_native_group_norm_18,@function
        .size           triton_per_fused_native_group_norm_18,(.L_x_1 - triton_per_fused_native_group_norm_18)
        .other          triton_per_fused_native_group_norm_18,@"STO_CUDA_ENTRY STV_DEFAULT"
triton_per_fused_native_group_norm_18:
.text.triton_per_fused_native_group_norm_18:
[----:B------:R-:W0:Y:S02]  /*0000*/  LDC R1, c[0x0][0x28] ;  /* 0x00000a00ff017b82 */ /* 0x000e240000000800 */
[----:B------:R-:W1:Y:S01]  /*0010*/  S2R R0, SR_CTAID.X ;  /* 0x0000000000007919 */ /* 0x000e620000002500 */
[----:B------:R-:W2:Y:S01]  /*0020*/  LDC.64 R2, c[0x0][0x210] ;  /* 0x00008400ff027b82 */ /* 0x000ea20000000a00 */
[----:B------:R-:W-:Y:S01]  /*0030*/  ULDC.64 UR6, c[0x0][0x208] ;  /* 0x0000820000067ab9 */ /* 0x000fe20000000a00 */
[----:B------:R-:W3:Y:S01]  /*0040*/  S2R R11, SR_TID.X ;  /* 0x00000000000b7919 */ /* 0x000ee20000002100 */
[----:B-1----:R-:W-:-:S04]  /*0050*/  SHF.R.S32.HI R5, RZ, 0x1f, R0 ;  /* 0x0000001fff057819 */ /* 0x002fc80000011400 */
[----:B------:R-:W-:Y:S02]  /*0060*/  LEA.HI R5, R5, R0, RZ, 0x5 ;  /* 0x0000000005057211 */ /* 0x000fe400078f28ff */
[----:B---3--:R-:W-:Y:S02]  /*0070*/  SHF.L.U32 R4, R11, 0x7, RZ ;  /* 0x000000070b047819 */ /* 0x008fe400000006ff */
[C---:B------:R-:W-:Y:S02]  /*0080*/  LOP3.LUT R7, R5.reuse, 0x3fffffe0, RZ, 0xc0, !PT ;  /* 0x3fffffe005077812 */ /* 0x040fe400078ec0ff */
[----:B------:R-:W-:Y:S02]  /*0090*/  LOP3.LUT R4, R4, 0x1f80, RZ, 0xc0, !PT ;  /* 0x00001f8004047812 */ /* 0x000fe400078ec0ff */
[----:B------:R-:W-:Y:S02]  /*00a0*/  SHF.L.U32 R5, R5, 0x8, RZ ;  /* 0x0000000805057819 */ /* 0x000fe400000006ff */
[----:B------:R-:W-:-:S02]  /*00b0*/  IADD3 R7, -R7, R0, RZ ;  /* 0x0000000007077210 */ /* 0x000fc40007ffe1ff */
[----:B------:R-:W-:Y:S02]  /*00c0*/  LOP3.LUT R5, R5, 0xffffe000, RZ, 0xc0, !PT ;  /* 0xffffe00005057812 */ /* 0x000fe400078ec0ff */
[----:B------:R-:W-:-:S04]  /*00d0*/  LEA R4, R7, R4, 0x2 ;  /* 0x0000000407047211 */ /* 0x000fc800078e10ff */
[----:B------:R-:W-:-:S05]  /*00e0*/  IADD3 R5, R4, R5, RZ ;  /* 0x0000000504057210 */ /* 0x000fca0007ffe0ff */
[----:B--2---:R-:W-:-:S05]  /*00f0*/  IMAD.WIDE R2, R5, 0x4, R2 ;  /* 0x0000000405027825 */ /* 0x004fca00078e0202 */
[----:B------:R-:W2:Y:S01]  /*0100*/  LDG.E.128 R4, desc[UR6][R2.64] ;  /* 0x0000000602047981 */ /* 0x000ea2000c1e1d00 */
[----:B------:R-:W1:Y:S01]  /*0110*/  S2UR UR5, SR_CgaCtaId ;  /* 0x00000000000579c3 */ /* 0x000e620000008800 */
[C---:B------:R-:W-:Y:S01]  /*0120*/  LOP3.LUT P1, RZ, R11.reuse, 0x1f, RZ, 0xc0, !PT ;  /* 0x0000001f0bff7812 */ /* 0x040fe2000782c0ff */
[----:B------:R-:W-:Y:S01]  /*0130*/  UMOV UR4, 0x400 ;  /* 0x0000040000047882 */ /* 0x000fe20000000000 */
[----:B------:R-:W-:Y:S01]  /*0140*/  ISETP.GE.AND P2, PT, R11, 0x2, PT ;  /* 0x000000020b00780c */ /* 0x000fe20003f46270 */
[----:B-1----:R-:W-:Y:S01]  /*0150*/  UPRMT UR4, UR5, 0x654, UR4 ;  /* 0x0000065405047896 */ /* 0x002fe20008000004 */
[----:B--2---:R-:W-:-:S04]  /*0160*/  FADD R13, R4, R5 ;  /* 0x00000005040d7221 */ /* 0x004fc80000000000 */
[----:B------:R-:W-:-:S04]  /*0170*/  FADD R10, R6, R13 ;  /* 0x0000000d060a7221 */ /* 0x000fc80000000000 */
[----:B------:R-:W-:-:S05]  /*0180*/  FADD R10, R7, R10 ;  /* 0x0000000a070a7221 */ /* 0x000fca0000000000 */
[----:B------:R-:W1:Y:S02]  /*0190*/  SHFL.BFLY PT, R13, R10, 0x10, 0x1f ;  /* 0x0e001f000a0d7f89 */ /* 0x000e6400000e0000 */
[----:B-1----:R-:W-:Y:S01]  /*01a0*/  FADD R13, R10, R13 ;  /* 0x0000000d0a0d7221 */ /* 0x002fe20000000000 */
[----:B------:R-:W-:-:S04]  /*01b0*/  SHF.R.U32.HI R10, RZ, 0x3, R11 ;  /* 0x00000003ff0a7819 */ /* 0x000fc8000001160b */
[----:B------:R-:W1:Y:S01]  /*01c0*/  SHFL.BFLY PT, R12, R13, 0x8, 0x1f ;  /* 0x0d001f000d0c7f89 */ /* 0x000e6200000e0000 */
[----:B------:R-:W-:Y:S01]  /*01d0*/  LOP3.LUT R10, R10, 0x4, RZ, 0xc0, !PT ;  /* 0x000000040a0a7812 */ /* 0x000fe200078ec0ff */
[----:B-1----:R-:W-:-:S05]  /*01e0*/  FADD R12, R13, R12 ;  /* 0x0000000c0d0c7221 */ /* 0x002fca0000000000 */
[----:B------:R-:W1:Y:S02]  /*01f0*/  SHFL.BFLY PT, R15, R12, 0x4, 0x1f ;  /* 0x0c801f000c0f7f89 */ /* 0x000e6400000e0000 */
[----:B-1----:R-:W-:Y:S01]  /*0200*/  FADD R15, R12, R15 ;  /* 0x0000000f0c0f7221 */ /* 0x002fe20000000000 */
[----:B------:R-:W-:-:S04]  /*0210*/  LOP3.LUT R12, R11, 0x1, RZ, 0xc0, !PT ;  /* 0x000000010b0c7812 */ /* 0x000fc800078ec0ff */
[----:B------:R-:W1:Y:S01]  /*0220*/  SHFL.BFLY PT, R14, R15, 0x2, 0x1f ;  /* 0x0c401f000f0e7f89 */ /* 0x000e6200000e0000 */
[----:B------:R-:W-:-:S04]  /*0230*/  ISETP.NE.U32.AND P0, PT, R12, 0x1, PT ;  /* 0x000000010c00780c */ /* 0x000fc80003f05070 */
[----:B------:R-:W-:Y:S01]  /*0240*/  ISETP.LT.AND P0, PT, R11, 0x2, P0 ;  /* 0x000000020b00780c */ /* 0x000fe20000701270 */
[----:B-1----:R-:W-:-:S05]  /*0250*/  FADD R14, R15, R14 ;  /* 0x0000000e0f0e7221 */ /* 0x002fca0000000000 */
[----:B------:R-:W1:Y:S02]  /*0260*/  SHFL.BFLY PT, R3, R14, 0x1, 0x1f ;  /* 0x0c201f000e037f89 */ /* 0x000e6400000e0000 */
[----:B-1----:R-:W-:Y:S01]  /*0270*/  FADD R13, R14, R3 ;  /* 0x000000030e0d7221 */ /* 0x002fe20000000000 */
[----:B------:R-:W-:-:S04]  /*0280*/  LEA R3, R11, UR4, 0x2 ;  /* 0x000000040b037c11 */ /* 0x000fc8000f8e10ff */
[----:B------:R-:W-:Y:S01]  /*0290*/  @!P1 STS [R10+UR4], R13 ;  /* 0x0000000d0a009988 */ /* 0x000fe20008000804 */
[----:B------:R-:W-:Y:S06]  /*02a0*/  BAR.SYNC.DEFER_BLOCKING 0x0 ;  /* 0x0000000000007b1d */ /* 0x000fec0000010000 */
[----:B------:R-:W1:Y:S04]  /*02b0*/  @!P2 LDS R9, [R3] ;  /* 0x000000000309a984 */ /* 0x000e680000000800 */
[----:B-1----:R-:W1:Y:S02]  /*02c0*/  SHFL.BFLY PT, R2, R9, 0x1, 0x1f ;  /* 0x0c201f0009027f89 */ /* 0x002e6400000e0000 */
[----:B-1----:R-:W-:-:S05]  /*02d0*/  FADD R12, R9, R2 ;  /* 0x00000002090c7221 */ /* 0x002fca0000000000 */
[----:B------:R-:W-:Y:S01]  /*02e0*/  @P0 STS [R3], R12 ;  /* 0x0000000c03000388 */ /* 0x000fe20000000800 */
[----:B------:R-:W-:Y:S06]  /*02f0*/  BAR.SYNC.DEFER_BLOCKING 0x0 ;  /* 0x0000000000007b1d */ /* 0x000fec0000010000 */
[----:B------:R-:W1:Y:S02]  /*0300*/  LDS R2, [UR4] ;  /* 0x00000004ff027984 */ /* 0x000e640008000800 */
[----:B-1----:R-:W-:-:S04]  /*0310*/  FADD R2, RZ, R2 ;  /* 0x00000002ff027221 */ /* 0x002fc80000000000 */
[----:B------:R-:W-:-:S04]  /*0320*/  FMUL R2, R2, 0.00390625 ;  /* 0x3b80000002027820 */ /* 0x000fc80000400000 */
[--C-:B------:R-:W-:Y:S01]  /*0330*/  FADD R5, R5, -R2.reuse ;  /* 0x8000000205057221 */ /* 0x100fe20000000000 */
[--C-:B------:R-:W-:Y:S01]  /*0340*/  FADD R4, R4, -R2.reuse ;  /* 0x8000000204047221 */ /* 0x100fe20000000000 */
[--C-:B------:R-:W-:Y:S01]  /*0350*/  FADD R6, R6, -R2.reuse ;  /* 0x8000000206067221 */ /* 0x100fe20000000000 */
[----:B------:R-:W-:Y:S01]  /*0360*/  FADD R7, R7, -R2 ;  /* 0x8000000207077221 */ /* 0x000fe20000000000 */
[----:B------:R-:W-:-:S04]  /*0370*/  FMUL R5, R5, R5 ;  /* 0x0000000505057220 */ /* 0x000fc80000400000 */
[----:B------:R-:W-:-:S04]  /*0380*/  FFMA R5, R4, R4, R5 ;  /* 0x0000000404057223 */ /* 0x000fc80000000005 */
[----:B------:R-:W-:-:S04]  /*0390*/  FFMA R6, R6, R6, R5 ;  /* 0x0000000606067223 */ /* 0x000fc80000000005 */
[----:B------:R-:W-:-:S05]  /*03a0*/  FFMA R6, R7, R7, R6 ;  /* 0x0000000707067223 */ /* 0x000fca0000000006 */
[----:B------:R-:W1:Y:S02]  /*03b0*/  SHFL.BFLY PT, R5, R6, 0x10, 0x1f ;  /* 0x0e001f0006057f89 */ /* 0x000e6400000e0000 */
[----:B-1----:R-:W-:-:S05]  /*03c0*/  FADD R5, R6, R5 ;  /* 0x0000000506057221 */ /* 0x002fca0000000000 */
[----:B------:R-:W1:Y:S02]  /*03d0*/  SHFL.BFLY PT, R4, R5, 0x8, 0x1f ;  /* 0x0d001f0005047f89 */ /* 0x000e6400000e0000 */
[----:B-1----:R-:W-:-:S05]  /*03e0*/  FADD R4, R5, R4 ;  /* 0x0000000405047221 */ /* 0x002fca0000000000 */
[----:B------:R-:W1:Y:S02]  /*03f0*/  SHFL.BFLY PT, R7, R4, 0x4, 0x1f ;  /* 0x0c801f0004077f89 */ /* 0x000e6400000e0000 */
[----:B-1----:R-:W-:-:S05]  /*0400*/  FADD R7, R4, R7 ;  /* 0x0000000704077221 */ /* 0x002fca0000000000 */
[----:B------:R-:W1:Y:S02]  /*0410*/  SHFL.BFLY PT, R12, R7, 0x2, 0x1f ;  /* 0x0c401f00070c7f89 */ /* 0x000e6400000e0000 */
[----:B-1----:R-:W-:Y:S02]  /*0420*/  FADD R12, R7, R12 ;  /* 0x0000000c070c7221 */ /* 0x002fe40000000000 */
[----:B------:R-:W1:Y:S03]  /*0430*/  LDC.64 R6, c[0x0][0x218] ;  /* 0x00008600ff067b82 */ /* 0x000e660000000a00 */
[----:B------:R-:W2:Y:S01]  /*0440*/  SHFL.BFLY PT, R9, R12, 0x1, 0x1f ;  /* 0x0c201f000c097f89 */ /* 0x000ea200000e0000 */
[----:B-1----:R-:W-:-:S04]  /*0450*/  IMAD.WIDE R6, R0, 0x4, R6 ;  /* 0x0000000400067825 */ /* 0x002fc800078e0206 */
[----:B--2---:R-:W-:Y:S01]  /*0460*/  FADD R9, R12, R9 ;  /* 0x000000090c097221 */ /* 0x004fe20000000000 */
[----:B------:R-:W-:Y:S08]  /*0470*/  BAR.SYNC.DEFER_BLOCKING 0x0 ;  /* 0x0000000000007b1d */ /* 0x000ff00000010000 */
[----:B------:R-:W1:Y:S01]  /*0480*/  LDC.64 R12, c[0x0][0x220] ;  /* 0x00008800ff0c7b82 */ /* 0x000e620000000a00 */
[----:B------:R2:W-:Y:S07]  /*0490*/  @!P1 STS [R10+UR4], R9 ;  /* 0x000000090a009988 */ /* 0x0005ee0008000804 */
[----:B------:R-:W-:Y:S01]  /*04a0*/  BAR.SYNC.DEFER_BLOCKING 0x0 ;  /* 0x0000000000007b1d */ /* 0x000fe20000010000 */
[----:B--2---:R-:W-:-:S05]  /*04b0*/  HFMA2.MMA R10, -RZ, RZ, 0.9375, 0 ;  /* 0x3b800000ff0a7435 */ /* 0x004fca00000001ff */
[----:B------:R-:W2:Y:S04]  /*04c0*/  @!P2 LDS R8, [R3] ;  /* 0x000000000308a984 */ /* 0x000ea80000000800 */
[----:B--2---:R-:W2:Y:S02]  /*04d0*/  SHFL.BFLY PT, R5, R8, 0x1, 0x1f ;  /* 0x0c201f0008057f89 */ /* 0x004ea400000e0000 */
[----:B--2---:R-:W-:Y:S01]  /*04e0*/  FADD R14, R8, R5 ;  /* 0x00000005080e7221 */ /* 0x004fe20000000000 */
[C---:B-1----:R-:W-:Y:S01]  /*04f0*/  IMAD.WIDE R8, R0.reuse, 0x4, R12 ;  /* 0x0000000400087825 */ /* 0x042fe200078e020c */
[----:B------:R-:W1:Y:S03]  /*0500*/  LDC.64 R4, c[0x0][0x228] ;  /* 0x00008a00ff047b82 */ /* 0x000e660000000a00 */
[----:B------:R-:W-:Y:S05]  /*0510*/  @P0 STS [R3], R14 ;  /* 0x0000000e03000388 */ /* 0x000fea0000000800 */
[----:B------:R-:W-:Y:S01]  /*0520*/  BAR.SYNC.DEFER_BLOCKING 0x0 ;  /* 0x0000000000007b1d */ /* 0x000fe20000010000 */
[----:B------:R-:W-:Y:S01]  /*0530*/  LOP3.LUT P0, RZ, R11, 0x3f, RZ, 0xc0, !PT ;  /* 0x0000003f0bff7812 */ /* 0x000fe2000780c0ff */
[----:B-1----:R-:W-:-:S04]  /*0540*/  IMAD.WIDE R4, R0, 0x4, R4 ;  /* 0x0000000400047825 */ /* 0x002fc800078e0204 */
[----:B------:R-:W1:Y:S02]  /*0550*/  LDS R15, [UR4] ;  /* 0x00000004ff0f7984 */ /* 0x000e640008000800 */
[----:B-1----:R-:W-:-:S04]  /*0560*/  FADD R15, RZ, R15 ;  /* 0x0000000fff0f7221 */ /* 0x002fc80000000000 */
[----:B------:R-:W-:-:S04]  /*0570*/  FFMA R10, R15, R10, 9.9999997473787516356e-06 ;  /* 0x3727c5ac0f0a7423 */ /* 0x000fc8000000000a */
[----:B------:R-:W1:Y:S02]  /*0580*/  MUFU.RSQ R17, R10 ;  /* 0x0000000a00117308 */ /* 0x000e640000001400 */
[----:B-1----:R1:W-:Y:S04]  /*0590*/  @!P0 STG.E desc[UR6][R4.64], R17 ;  /* 0x0000001104008986 */ /* 0x0023e8000c101906 */
[----:B------:R1:W-:Y:S01]  /*05a0*/  @!P0 STG.E desc[UR6][R6.64], R2 ;  /* 0x0000000206008986 */ /* 0x0003e2000c101906 */
[----:B------:R-:W-:Y:S05]  /*05b0*/  @P0 EXIT ;  /* 0x000000000000094d */ /* 0x000fea0003800000 */
[----:B------:R-:W-:Y:S01]  /*05c0*/  STG.E desc[UR6][R8.64], R15 ;  /* 0x0000000f08007986 */ /* 0x000fe2000c101906 */
[----:B------:R-:W-:Y:S05]  /*05d0*/  EXIT ;  /* 0x000000000000794d */ /* 0x000fea0003800000 */
.L_x_0:
[----:B------:R-:W-:-:S00]  /*05e0*/  BRA `(.L_x_0) ;  /* 0xfffffffc00fc7947 */ /* 0x000fc0000383ffff */
[----:B------:R-:W-:-:S00]  /*05f0*/  NOP ;  /* 0x0000000000007918 */ /* 0x000fc00000000000 */
        /* <DEDUP_REMOVED lines=8> */
.L_x_1:


//--------------------- .nv.global.init           --------------------------
	.section	.nv.global.init,"aw",@progbits
.nv.global.init:
	.type		_$_str,@object
	.size		_$_str,(.L_0 - _$_str)
_$_str:
        /*0000*/ 	.byte	0x5f, 0x5f, 0x43, 0x55, 0x44, 0x41, 0x5f, 0x46, 0x54, 0x5a, 0x00
.L_0:


//--------------------- .nv.shared.triton_per_fused_native_group_norm_18 --------------------------
	.section	.nv.shared.triton_per_fused_native_group_norm_18,"aw",@nobits
	.sectionflags	@""
	.align	16
	.zero		1024


//--------------------- .nv.constant0.triton_per_fused_native_group_norm_18 --------------------------
	.section	.nv.constant0.triton_per_fused_native_group_norm_18,"a",@progbits
	.sectionflags	@""
	.align	4
.nv.constant0.triton_per_fused_native_group_norm_18:
	.zero		568
